//
// Generated by NVIDIA NVVM Compiler
//
// Compiler Build ID: CL-36424714
// Cuda compilation tools, release 13.0, V13.0.88
// Based on NVVM 20.0.0
//

.version 9.0
.target sm_100
.address_size 64

	// .globl	_Z6squarePyS_
.extern .func  (.param .b32 func_retval0) vprintf
(
	.param .b64 vprintf_param_0,
	.param .b64 vprintf_param_1
)
;
.global .align 1 .b8 $str[16] = {105, 110, 100, 101, 120, 95, 101, 110, 100, 32, 58, 32, 37, 100, 10};

.visible .entry _Z6squarePyS_(
	.param .u64 .ptr .align 1 _Z6squarePyS__param_0,
	.param .u64 .ptr .align 1 _Z6squarePyS__param_1
)
{
	.local .align 8 .b8 	__local_depot0[8];
	.reg .b64 	%SP;
	.reg .b64 	%SPL;
	.reg .pred 	%p<17>;
	.reg .b32 	%r<26>;
	.reg .b64 	%rd<31>;

	mov.u64 	%SPL, __local_depot0;
	cvta.local.u64 	%SP, %SPL;
	ld.param.u64 	%rd8, [_Z6squarePyS__param_0];
	ld.param.u64 	%rd9, [_Z6squarePyS__param_1];
	cvta.to.global.u64 	%rd1, %rd9;
	cvta.to.global.u64 	%rd2, %rd8;
	mov.u32 	%r11, %ctaid.x;
	mov.u32 	%r12, %tid.x;
	ld.global.u32 	%r1, [%rd2];
	shl.b32 	%r13, %r11, 10;
	or.b32  	%r2, %r13, %r12;
	add.s32 	%r3, %r2, 1;
	setp.eq.s32 	%p1, %r2, 2147483647;
	@%p1 bra 	$L__BB0_11;
	shl.b32 	%r14, %r1, 1;
	setp.ge.s32 	%p2, %r3, %r14;
	@%p2 bra 	$L__BB0_11;
	mul.wide.s32 	%rd10, %r2, 8;
	add.s64 	%rd3, %rd1, %rd10;
	mov.b64 	%rd11, 0;
	st.global.u64 	[%rd3+8], %rd11;
	setp.lt.s32 	%p3, %r2, %r1;
	mov.b32 	%r24, 1;
	mov.u32 	%r25, %r3;
	@%p3 bra 	$L__BB0_4;
	rem.s32 	%r16, %r3, %r1;
	add.s32 	%r24, %r16, 1;
	mov.u32 	%r25, %r1;
$L__BB0_4:
	setp.eq.s32 	%p4, %r25, 0;
	add.s32 	%r17, %r1, 1;
	setp.eq.s32 	%p5, %r24, %r17;
	setp.lt.s32 	%p6, %r25, %r24;
	or.pred  	%p7, %p5, %p4;
	or.pred  	%p8, %p7, %p6;
	@%p8 bra 	$L__BB0_11;
	mov.b64 	%rd30, 0;
$L__BB0_6:
	mov.u32 	%r8, %r25;
	mov.u32 	%r7, %r24;
	setp.le.s32 	%p9, %r8, %r7;
	@%p9 bra 	$L__BB0_8;
	mul.wide.s32 	%rd16, %r8, 8;
	add.s64 	%rd17, %rd2, %rd16;
	ld.global.u64 	%rd18, [%rd17];
	mul.wide.s32 	%rd19, %r7, 8;
	add.s64 	%rd20, %rd2, %rd19;
	ld.global.u64 	%rd21, [%rd20];
	mul.lo.s64 	%rd22, %rd18, %rd21;
	shl.b64 	%rd23, %rd22, 1;
	add.s64 	%rd30, %rd30, %rd23;
	st.global.u64 	[%rd3+8], %rd30;
	bra.uni 	$L__BB0_10;
$L__BB0_8:
	setp.ne.s32 	%p10, %r8, %r7;
	@%p10 bra 	$L__BB0_10;
	mul.wide.s32 	%rd13, %r7, 8;
	add.s64 	%rd14, %rd2, %rd13;
	ld.global.u64 	%rd15, [%rd14];
	mad.lo.s64 	%rd30, %rd15, %rd15, %rd30;
	st.global.u64 	[%rd3+8], %rd30;
$L__BB0_10:
	add.s32 	%r25, %r8, -1;
	add.s32 	%r24, %r7, 1;
	setp.ne.s32 	%p11, %r25, 0;
	setp.ne.s32 	%p12, %r7, %r1;
	setp.gt.s32 	%p13, %r8, %r24;
	and.pred  	%p14, %p12, %p11;
	and.pred  	%p15, %p14, %p13;
	@%p15 bra 	$L__BB0_6;
$L__BB0_11:
	shl.b32 	%r18, %r1, 1;
	add.s32 	%r19, %r18, -2;
	setp.ne.s32 	%p16, %r2, %r19;
	@%p16 bra 	$L__BB0_13;
	add.u64 	%rd24, %SP, 0;
	add.u64 	%rd25, %SPL, 0;
	st.local.u32 	[%rd25], %r3;
	mov.u64 	%rd26, $str;
	cvta.global.u64 	%rd27, %rd26;
	{ // callseq 0, 0
	.param .b64 param0;
	st.param.b64 	[param0], %rd27;
	.param .b64 param1;
	st.param.b64 	[param1], %rd24;
	.param .b32 retval0;
	call.uni (retval0), 
	vprintf, 
	(
	param0, 
	param1
	);
	ld.param.b32 	%r20, [retval0];
	} // callseq 0
$L__BB0_13:
	mov.b64 	%rd28, 1;
	st.global.u64 	[%rd1+271999992], %rd28;
	ret;

}


// ===== COMPILED SASS (sm_100) =====

	.target	sm_100

	.elftype	@"ET_EXEC"


//--------------------- .note.nv.tkinfo           --------------------------
	.section	.note.nv.tkinfo,"",@"SHT_NOTE"
	.sectionflags	@"SHF_NOTE_NV_TKINFO"
	.tkinfo
        /*0018*/ 	.word	0x00000002
        /*0030*/ 	.string	""
        /*0030*/ 	.string	"ptxas"
        /*0030*/ 	.string	"Cuda compilation tools, release 13.0, V13.0.88"
        /*0030*/ 	.string	"Build cuda_13.0.r13.0/compiler.36424714_0"
        /*0030*/ 	.string	"-arch sm_100 -m 64 "



//--------------------- .note.nv.cuinfo           --------------------------
	.section	.note.nv.cuinfo,"",@"SHT_NOTE"
	.sectionflags	@"SHF_NOTE_NV_CUINFO"
        /*0018*/ 	.short	0x0002
        /*001a*/ 	.short	0x0064
        /*001c*/ 	.short	0x0082
	.zero		2


//--------------------- .nv.info                  --------------------------
	.section	.nv.info,"",@"SHT_CUDA_INFO"
	.align	4


	//----- nvinfo : EIATTR_REGCOUNT
	.align		4
        /*0000*/ 	.byte	0x04, 0x2f
        /*0002*/ 	.short	(.L_2 - .L_1)
	.align		4
.L_1:
        /*0004*/ 	.word	index@(_Z6squarePyS_)
        /*0008*/ 	.word	0x00000018


	//----- nvinfo : EIATTR_FRAME_SIZE
	.align		4
.L_2:
        /*000c*/ 	.byte	0x04, 0x11
        /*000e*/ 	.short	(.L_4 - .L_3)
	.align		4
.L_3:
        /*0010*/ 	.word	index@(_Z6squarePyS_)
        /*0014*/ 	.word	0x00000008


	//----- nvinfo : EIATTR_MIN_STACK_SIZE
	.align		4
.L_4:
        /*0018*/ 	.byte	0x04, 0x12
        /*001a*/ 	.short	(.L_6 - .L_5)
	.align		4
.L_5:
        /*001c*/ 	.word	index@(_Z6squarePyS_)
        /*0020*/ 	.word	0x00000008
.L_6:


//--------------------- .nv.compat                --------------------------
	.section	.nv.compat,"",@"SHT_CUDA_COMPAT_INFO"
	.align	4
        /*0000*/ 	.byte	0x02, 0x09, 0x00, 0x00, 0x02, 0x02, 0x01, 0x00, 0x02, 0x05, 0x05, 0x00, 0x03, 0x07, 0x01, 0x01
        /*0010*/ 	.byte	0x02, 0x03, 0x00, 0x00, 0x02, 0x06, 0x01, 0x00, 0x04, 0x0b, 0x08, 0x00, 0x09, 0x00, 0x00, 0x00
        /*0020*/ 	.byte	0x00, 0x00, 0x00, 0x00


//--------------------- .nv.info._Z6squarePyS_    --------------------------
	.section	.nv.info._Z6squarePyS_,"",@"SHT_CUDA_INFO"
	.sectionflags	@""
	.align	4


	//----- nvinfo : EIATTR_CUDA_API_VERSION
	.align		4
        /*0000*/ 	.byte	0x04, 0x37
        /*0002*/ 	.short	(.L_8 - .L_7)
.L_7:
        /*0004*/ 	.word	0x00000082


	//----- nvinfo : EIATTR_KPARAM_INFO
	.align		4
.L_8:
        /*0008*/ 	.byte	0x04, 0x17
        /*000a*/ 	.short	(.L_10 - .L_9)
.L_9:
        /*000c*/ 	.word	0x00000000
        /*0010*/ 	.short	0x0001
        /*0012*/ 	.short	0x0008
        /*0014*/ 	.byte	0x00, 0xf5, 0x21, 0x00


	//----- nvinfo : EIATTR_KPARAM_INFO
	.align		4
.L_10:
        /*0018*/ 	.byte	0x04, 0x17
        /*001a*/ 	.short	(.L_12 - .L_11)
.L_11:
        /*001c*/ 	.word	0x00000000
        /*0020*/ 	.short	0x0000
        /*0022*/ 	.short	0x0000
        /*0024*/ 	.byte	0x00, 0xf5, 0x21, 0x00


	//----- nvinfo : EIATTR_SPARSE_MMA_MASK
	.align		4
.L_12:
        /*0028*/ 	.byte	0x03, 0x50
        /*002a*/ 	.short	0x0000


	//----- nvinfo : EIATTR_MAXREG_COUNT
	.align		4
        /*002c*/ 	.byte	0x03, 0x1b
        /*002e*/ 	.short	0x00ff


	//----- nvinfo : EIATTR_EXTERNS
	.align		4
        /*0030*/ 	.byte	0x04, 0x0f
        /*0032*/ 	.short	(.L_14 - .L_13)


	//   ....[0]....
	.align		4
.L_13:
        /*0034*/ 	.word	index@(vprintf)


	//----- nvinfo : EIATTR_MERCURY_ISA_VERSION
	.align		4
.L_14:
        /*0038*/ 	.byte	0x03, 0x5f
        /*003a*/ 	.short	0x0101


	//----- nvinfo : EIATTR_VRC_CTA_INIT_COUNT
	.align		4
        /*003c*/ 	.byte	0x02, 0x4a
	.zero		1
	.zero		1


	//----- nvinfo : EIATTR_SYSCALL_OFFSETS
	.align		4
        /*0040*/ 	.byte	0x04, 0x46
        /*0042*/ 	.short	(.L_16 - .L_15)


	//   ....[0]....
.L_15:
        /*0044*/ 	.word	0x000006b0


	//----- nvinfo : EIATTR_EXIT_INSTR_OFFSETS
	.align		4
.L_16:
        /*0048*/ 	.byte	0x04, 0x1c
        /*004a*/ 	.short	(.L_18 - .L_17)


	//   ....[0]....
.L_17:
        /*004c*/ 	.word	0x00000750


	//----- nvinfo : EIATTR_CRS_STACK_SIZE
	.align		4
.L_18:
        /*0050*/ 	.byte	0x04, 0x1e
        /*0052*/ 	.short	(.L_20 - .L_19)
.L_19:
        /*0054*/ 	.word	0x00000000


	//----- nvinfo : EIATTR_CBANK_PARAM_SIZE
	.align		4
.L_20:
        /*0058*/ 	.byte	0x03, 0x19
        /*005a*/ 	.short	0x0010


	//----- nvinfo : EIATTR_PARAM_CBANK
	.align		4
        /*005c*/ 	.byte	0x04, 0x0a
        /*005e*/ 	.short	(.L_22 - .L_21)
	.align		4
.L_21:
        /*0060*/ 	.word	index@(.nv.constant0._Z6squarePyS_)
        /*0064*/ 	.short	0x0380
        /*0066*/ 	.short	0x0010


	//----- nvinfo : EIATTR_SW_WAR
	.align		4
.L_22:
        /*0068*/ 	.byte	0x04, 0x36
        /*006a*/ 	.short	(.L_24 - .L_23)
.L_23:
        /*006c*/ 	.word	0x00000008
.L_24:


//--------------------- .nv.callgraph             --------------------------
	.section	.nv.callgraph,"",@"SHT_CUDA_CALLGRAPH"
	.align	4
	.sectionentsize	8
	.align		4
        /*0000*/ 	.word	0x00000000
	.align		4
        /*0004*/ 	.word	0xffffffff
	.align		4
        /*0008*/ 	.word	index@(_Z6squarePyS_)
	.align		4
        /*000c*/ 	.word	index@(vprintf)
	.align		4
        /*0010*/ 	.word	0x00000000
	.align		4
        /*0014*/ 	.word	0xfffffffe
	.align		4
        /*0018*/ 	.word	0x00000000
	.align		4
        /*001c*/ 	.word	0xfffffffd
	.align		4
        /*0020*/ 	.word	0x00000000
	.align		4
        /*0024*/ 	.word	0xfffffffc


//--------------------- .nv.constant4             --------------------------
	.section	.nv.constant4,"a",@progbits
	.align	8
	.align		8
.nv.constant4:
        /*0000*/ 	.dword	vprintf
	.align		8
        /*0008*/ 	.dword	$str


//--------------------- .text._Z6squarePyS_       --------------------------
	.section	.text._Z6squarePyS_,"ax",@progbits
	.align	128
        .global         _Z6squarePyS_
        .type           _Z6squarePyS_,@function
        .size           _Z6squarePyS_,(.L_x_11 - _Z6squarePyS_)
        .other          _Z6squarePyS_,@"STO_CUDA_ENTRY STV_DEFAULT"
_Z6squarePyS_:
.text._Z6squarePyS_:
[----:B------:R-:W0:Y:S08]  /*0000*/  LDC R1, c[0x0][0x37c] ;  /* 0x0000df00ff017b82 */ /* 0x000e300000000800 */
[----:B------:R-:W1:Y:S01]  /*0010*/  LDC.64 R2, c[0x0][0x380] ;  /* 0x0000e000ff027b82 */ /* 0x000e620000000a00 */
[----:B------:R-:W1:Y:S01]  /*0020*/  LDCU.64 UR36, c[0x0][0x358] ;  /* 0x00006b00ff2477ac */ /* 0x000e620008000a00 */
[----:B0-----:R-:W-:Y:S01]  /*0030*/  VIADD R1, R1, 0xfffffff8 ;  /* 0xfffffff801017836 */ /* 0x001fe20000000000 */
[----:B-1----:R-:W2:Y:S05]  /*0040*/  LDG.E R10, desc[UR36][R2.64] ;  /* 0x00000024020a7981 */ /* 0x002eaa000c1e1900 */
[----:B------:R-:W0:Y:S01]  /*0050*/  S2UR UR4, SR_CTAID.X ;  /* 0x00000000000479c3 */ /* 0x000e220000002500 */
[----:B------:R-:W1:Y:S01]  /*0060*/  LDCU UR5, c[0x0][0x2f8] ;  /* 0x00005f00ff0577ac */ /* 0x000e620008000800 */
[----:B------:R-:W-:Y:S01]  /*0070*/  BSSY.RECONVERGENT B0, `(.L_x_0) ;  /* 0x0000058000007945 */ /* 0x000fe20003800200 */
[----:B------:R-:W3:Y:S01]  /*0080*/  S2R R11, SR_TID.X ;  /* 0x00000000000b7919 */ /* 0x000ee20000002100 */
[----:B------:R-:W4:Y:S01]  /*0090*/  LDCU UR6, c[0x0][0x2fc] ;  /* 0x00005f80ff0677ac */ /* 0x000f220008000800 */
[----:B-1----:R-:W-:-:S04]  /*00a0*/  IADD3 R6, P1, PT, R1, UR5, RZ ;  /* 0x0000000501067c10 */ /* 0x002fc8000ff3e0ff */
[----:B----4-:R-:W-:Y:S01]  /*00b0*/  IADD3.X R7, PT, PT, RZ, UR6, RZ, P1, !PT ;  /* 0x00000006ff077c10 */ /* 0x010fe20008ffe4ff */
[----:B0-----:R-:W-:-:S06]  /*00c0*/  USHF.L.U32 UR4, UR4, 0xa, URZ ;  /* 0x0000000a04047899 */ /* 0x001fcc00080006ff */
[----:B---3--:R-:W-:-:S05]  /*00d0*/  LOP3.LUT R11, R11, UR4, RZ, 0xfc, !PT ;  /* 0x000000040b0b7c12 */ /* 0x008fca000f8efcff */
[----:B------:R-:W-:Y:S02]  /*00e0*/  VIADD R0, R11, 0x1 ;  /* 0x000000010b007836 */ /* 0x000fe40000000000 */
[----:B--2---:R-:W-:-:S05]  /*00f0*/  IMAD.SHL.U32 R5, R10, 0x2, RZ ;  /* 0x000000020a057824 */ /* 0x004fca00078e00ff */
[----:B------:R-:W-:-:S04]  /*0100*/  ISETP.GE.AND P0, PT, R0, R5, PT ;  /* 0x000000050000720c */ /* 0x000fc80003f06270 */
[----:B------:R-:W-:-:S13]  /*0110*/  ISETP.EQ.OR P0, PT, R11, 0x7fffffff, P0 ;  /* 0x7fffffff0b00780c */ /* 0x000fda0000702670 */
[----:B------:R-:W-:Y:S05]  /*0120*/  @P0 BRA `(.L_x_1) ;  /* 0x0000000400300947 */ /* 0x000fea0003800000 */
[----:B------:R-:W0:Y:S01]  /*0130*/  LDC.64 R2, c[0x0][0x388] ;  /* 0x0000e200ff027b82 */ /* 0x000e220000000a00 */
[C---:B------:R-:W-:Y:S01]  /*0140*/  ISETP.GE.AND P0, PT, R11.reuse, R10, PT ;  /* 0x0000000a0b00720c */ /* 0x040fe20003f06270 */
[----:B------:R-:W-:Y:S01]  /*0150*/  BSSY.RECONVERGENT B1, `(.L_x_2) ;  /* 0x0000020000017945 */ /* 0x000fe20003800200 */
[----:B------:R-:W-:Y:S01]  /*0160*/  IMAD.MOV.U32 R13, RZ, RZ, 0x1 ;  /* 0x00000001ff0d7424 */ /* 0x000fe200078e00ff */
[----:B------:R-:W-:Y:S01]  /*0170*/  MOV R12, R0 ;  /* 0x00000000000c7202 */ /* 0x000fe20000000f00 */
[----:B------:R-:W-:Y:S02]  /*0180*/  VIADD R14, R10, 0x1 ;  /* 0x000000010a0e7836 */ /* 0x000fe40000000000 */
[----:B0-----:R-:W-:-:S05]  /*0190*/  IMAD.WIDE R2, R11, 0x8, R2 ;  /* 0x000000080b027825 */ /* 0x001fca00078e0202 */
[----:B------:R0:W-:Y:S02]  /*01a0*/  STG.E.64 desc[UR36][R2.64+0x8], RZ ;  /* 0x000008ff02007986 */ /* 0x0001e4000c101b24 */
[----:B------:R-:W-:Y:S05]  /*01b0*/  @!P0 BRA `(.L_x_3) ;  /* 0x0000000000648947 */ /* 0x000fea0003800000 */
[-C--:B------:R-:W-:Y:S02]  /*01c0*/  IABS R12, R10.reuse ;  /* 0x0000000a000c7213 */ /* 0x080fe40000000000 */
[----:B------:R-:W-:Y:S02]  /*01d0*/  IABS R13, R10 ;  /* 0x0000000a000d7213 */ /* 0x000fe40000000000 */
[----:B------:R-:W1:Y:S01]  /*01e0*/  I2F.RP R8, R12 ;  /* 0x0000000c00087306 */ /* 0x000e620000209400 */
[----:B------:R-:W-:Y:S02]  /*01f0*/  ISETP.GE.AND P2, PT, R0, RZ, PT ;  /* 0x000000ff0000720c */ /* 0x000fe40003f46270 */
[----:B------:R-:W-:-:S05]  /*0200*/  IADD3 R13, PT, PT, RZ, -R13, RZ ;  /* 0x8000000dff0d7210 */ /* 0x000fca0007ffe0ff */
[----:B-1----:R-:W1:Y:S02]  /*0210*/  MUFU.RCP R8, R8 ;  /* 0x0000000800087308 */ /* 0x002e640000001000 */
[----:B-1----:R-:W-:Y:S01]  /*0220*/  VIADD R4, R8, 0xffffffe ;  /* 0x0ffffffe08047836 */ /* 0x002fe20000000000 */
[----:B------:R-:W-:-:S05]  /*0230*/  IABS R8, R0 ;  /* 0x0000000000087213 */ /* 0x000fca0000000000 */
[----:B------:R1:W2:Y:S02]  /*0240*/  F2I.FTZ.U32.TRUNC.NTZ R5, R4 ;  /* 0x0000000400057305 */ /* 0x0002a4000021f000 */
[----:B-1----:R-:W-:Y:S02]  /*0250*/  IMAD.MOV.U32 R4, RZ, RZ, RZ ;  /* 0x000000ffff047224 */ /* 0x002fe400078e00ff */
[----:B--2---:R-:W-:-:S04]  /*0260*/  IMAD.MOV R9, RZ, RZ, -R5 ;  /* 0x000000ffff097224 */ /* 0x004fc800078e0a05 */
[----:B------:R-:W-:-:S04]  /*0270*/  IMAD R9, R9, R12, RZ ;  /* 0x0000000c09097224 */ /* 0x000fc800078e02ff */
[----:B------:R-:W-:-:S04]  /*0280*/  IMAD.HI.U32 R5, R5, R9, R4 ;  /* 0x0000000905057227 */ /* 0x000fc800078e0004 */
[----:B------:R-:W-:Y:S02]  /*0290*/  IMAD.MOV.U32 R9, RZ, RZ, R13 ;  /* 0x000000ffff097224 */ /* 0x000fe400078e000d */
[----:B------:R-:W-:-:S04]  /*02a0*/  IMAD.HI.U32 R5, R5, R8, RZ ;  /* 0x0000000805057227 */ /* 0x000fc800078e00ff */
[----:B------:R-:W-:-:S05]  /*02b0*/  IMAD R5, R5, R9, R8 ;  /* 0x0000000905057224 */ /* 0x000fca00078e0208 */
[----:B------:R-:W-:-:S13]  /*02c0*/  ISETP.GT.U32.AND P0, PT, R12, R5, PT ;  /* 0x000000050c00720c */ /* 0x000fda0003f04070 */
[----:B------:R-:W-:Y:S02]  /*02d0*/  @!P0 IADD3 R5, PT, PT, R5, -R12, RZ ;  /* 0x8000000c05058210 */ /* 0x000fe40007ffe0ff */
[----:B------:R-:W-:Y:S02]  /*02e0*/  ISETP.NE.AND P0, PT, R10, RZ, PT ;  /* 0x000000ff0a00720c */ /* 0x000fe40003f05270 */
[----:B------:R-:W-:-:S13]  /*02f0*/  ISETP.GT.U32.AND P1, PT, R12, R5, PT ;  /* 0x000000050c00720c */ /* 0x000fda0003f24070 */
[----:B------:R-:W-:Y:S01]  /*0300*/  @!P1 IMAD.IADD R5, R5, 0x1, -R12 ;  /* 0x0000000105059824 */ /* 0x000fe200078e0a0c */
[----:B------:R-:W-:-:S03]  /*0310*/  MOV R12, R10 ;  /* 0x0000000a000c7202 */ /* 0x000fc60000000f00 */
[----:B------:R-:W-:Y:S01]  /*0320*/  @!P2 IMAD.MOV R5, RZ, RZ, -R5 ;  /* 0x000000ffff05a224 */ /* 0x000fe200078e0a05 */
[----:B------:R-:W-:-:S05]  /*0330*/  @!P0 LOP3.LUT R5, RZ, R10, RZ, 0x33, !PT ;  /* 0x0000000aff058212 */ /* 0x000fca00078e33ff */
[----:B------:R-:W-:-:S07]  /*0340*/  VIADD R13, R5, 0x1 ;  /* 0x00000001050d7836 */ /* 0x000fce0000000000 */
.L_x_3:
[----:B------:R-:W-:Y:S05]  /*0350*/  BSYNC.RECONVERGENT B1 ;  /* 0x0000000000017941 */ /* 0x000fea0003800200 */
.L_x_2:
[----:B------:R-:W-:-:S04]  /*0360*/  ISETP.NE.AND P0, PT, R12, RZ, PT ;  /* 0x000000ff0c00720c */ /* 0x000fc80003f05270 */
[----:B------:R-:W-:-:S04]  /*0370*/  ISETP.EQ.OR P0, PT, R13, R14, !P0 ;  /* 0x0000000e0d00720c */ /* 0x000fc80004702670 */
[----:B------:R-:W-:-:S13]  /*0380*/  ISETP.LT.OR P0, PT, R12, R13, P0 ;  /* 0x0000000d0c00720c */ /* 0x000fda0000701670 */
[----:B------:R-:W-:Y:S05]  /*0390*/  @P0 BRA `(.L_x_1) ;  /* 0x0000000000940947 */ /* 0x000fea0003800000 */
[----:B------:R-:W1:Y:S01]  /*03a0*/  LDC.64 R4, c[0x0][0x380] ;  /* 0x0000e000ff047b82 */ /* 0x000e620000000a00 */
[----:B------:R-:W-:-:S07]  /*03b0*/  CS2R R14, SRZ ;  /* 0x00000000000e7805 */ /* 0x000fce000001ff00 */
.L_x_7:
[----:B------:R-:W-:Y:S01]  /*03c0*/  ISETP.GT.AND P0, PT, R12, R13, PT ;  /* 0x0000000d0c00720c */ /* 0x000fe20003f04270 */
[----:B------:R-:W-:-:S12]  /*03d0*/  BSSY.RECONVERGENT B1, `(.L_x_4) ;  /* 0x0000019000017945 */ /* 0x000fd80003800200 */
[----:B---3--:R-:W-:Y:S05]  /*03e0*/  @!P0 BRA `(.L_x_5) ;  /* 0x0000000000308947 */ /* 0x008fea0003800000 */
[----:B-1----:R-:W-:-:S04]  /*03f0*/  IMAD.WIDE R8, R12, 0x8, R4 ;  /* 0x000000080c087825 */ /* 0x002fc800078e0204 */
[----:B------:R-:W-:Y:S02]  /*0400*/  IMAD.WIDE R18, R13, 0x8, R4 ;  /* 0x000000080d127825 */ /* 0x000fe400078e0204 */
[----:B------:R-:W2:Y:S04]  /*0410*/  LDG.E.64 R8, desc[UR36][R8.64] ;  /* 0x0000002408087981 */ /* 0x000ea8000c1e1b00 */
[----:B------:R-:W2:Y:S02]  /*0420*/  LDG.E.64 R18, desc[UR36][R18.64] ;  /* 0x0000002412127981 */ /* 0x000ea4000c1e1b00 */
[-C--:B--2---:R-:W-:Y:S02]  /*0430*/  IMAD R21, R9, R18.reuse, RZ ;  /* 0x0000001209157224 */ /* 0x084fe400078e02ff */
[----:B------:R-:W-:-:S04]  /*0440*/  IMAD.WIDE.U32 R16, R8, R18, RZ ;  /* 0x0000001208107225 */ /* 0x000fc800078e00ff */
[----:B------:R-:W-:Y:S01]  /*0450*/  IMAD R21, R8, R19, R21 ;  /* 0x0000001308157224 */ /* 0x000fe200078e0215 */
[----:B------:R-:W-:-:S03]  /*0460*/  LEA R14, P0, R16, R14, 0x1 ;  /* 0x0000000e100e7211 */ /* 0x000fc600078008ff */
[----:B------:R-:W-:-:S05]  /*0470*/  IMAD.IADD R17, R17, 0x1, R21 ;  /* 0x0000000111117824 */ /* 0x000fca00078e0215 */
[----:B------:R-:W-:-:S05]  /*0480*/  LEA.HI.X R15, R16, R15, R17, 0x1, P0 ;  /* 0x0000000f100f7211 */ /* 0x000fca00000f0c11 */
[----:B------:R3:W-:Y:S01]  /*0490*/  STG.E.64 desc[UR36][R2.64+0x8], R14 ;  /* 0x0000080e02007986 */ /* 0x0007e2000c101b24 */
[----:B------:R-:W-:Y:S05]  /*04a0*/  BRA `(.L_x_6) ;  /* 0x00000000002c7947 */ /* 0x000fea0003800000 */
.L_x_5:
[----:B------:R-:W-:-:S13]  /*04b0*/  ISETP.NE.AND P0, PT, R12, R13, PT ;  /* 0x0000000d0c00720c */ /* 0x000fda0003f05270 */
[----:B------:R-:W-:Y:S05]  /*04c0*/  @P0 BRA `(.L_x_6) ;  /* 0x0000000000240947 */ /* 0x000fea0003800000 */
[----:B-1----:R-:W-:-:S06]  /*04d0*/  IMAD.WIDE R8, R13, 0x8, R4 ;  /* 0x000000080d087825 */ /* 0x002fcc00078e0204 */
[----:B------:R-:W2:Y:S02]  /*04e0*/  LDG.E.64 R8, desc[UR36][R8.64] ;  /* 0x0000002408087981 */ /* 0x000ea4000c1e1b00 */
[-C--:B--2---:R-:W-:Y:S02]  /*04f0*/  IMAD R17, R9, R8.reuse, RZ ;  /* 0x0000000809117224 */ /* 0x084fe400078e02ff */
[----:B------:R-:W-:-:S04]  /*0500*/  IMAD.WIDE.U32 R14, R8, R8, R14 ;  /* 0x00000008080e7225 */ /* 0x000fc800078e000e */
[----:B------:R-:W-:Y:S02]  /*0510*/  IMAD R17, R8, R9, R17 ;  /* 0x0000000908117224 */ /* 0x000fe400078e0211 */
[----:B------:R-:W-:-:S03]  /*0520*/  IMAD.MOV.U32 R8, RZ, RZ, R14 ;  /* 0x000000ffff087224 */ /* 0x000fc600078e000e */
[----:B------:R-:W-:-:S05]  /*0530*/  IADD3 R15, PT, PT, R15, R17, RZ ;  /* 0x000000110f0f7210 */ /* 0x000fca0007ffe0ff */
[----:B------:R-:W-:-:S05]  /*0540*/  IMAD.MOV.U32 R9, RZ, RZ, R15 ;  /* 0x000000ffff097224 */ /* 0x000fca00078e000f */
[----:B------:R2:W-:Y:S02]  /*0550*/  STG.E.64 desc[UR36][R2.64+0x8], R8 ;  /* 0x0000080802007986 */ /* 0x0005e4000c101b24 */
.L_x_6:
[----:B------:R-:W-:Y:S05]  /*0560*/  BSYNC.RECONVERGENT B1 ;  /* 0x0000000000017941 */ /* 0x000fea0003800200 */
.L_x_4:
[----:B--2---:R-:W-:Y:S01]  /*0570*/  IADD3 R8, PT, PT, R12, -0x1, RZ ;  /* 0xffffffff0c087810 */ /* 0x004fe20007ffe0ff */
[----:B------:R-:W-:-:S03]  /*0580*/  VIADD R9, R13, 0x1 ;  /* 0x000000010d097836 */ /* 0x000fc60000000000 */
[----:B------:R-:W-:Y:S02]  /*0590*/  ISETP.NE.AND P0, PT, R8, RZ, PT ;  /* 0x000000ff0800720c */ /* 0x000fe40003f05270 */
[-C--:B------:R-:W-:Y:S01]  /*05a0*/  ISETP.GT.AND P1, PT, R12, R9.reuse, PT ;  /* 0x000000090c00720c */ /* 0x080fe20003f24270 */
[----:B------:R-:W-:Y:S01]  /*05b0*/  IMAD.MOV.U32 R12, RZ, RZ, R8 ;  /* 0x000000ffff0c7224 */ /* 0x000fe200078e0008 */
[----:B------:R-:W-:Y:S02]  /*05c0*/  ISETP.NE.AND P0, PT, R13, R10, P0 ;  /* 0x0000000a0d00720c */ /* 0x000fe40000705270 */
[----:B------:R-:W-:-:S11]  /*05d0*/  MOV R13, R9 ;  /* 0x00000009000d7202 */ /* 0x000fd60000000f00 */
[----:B------:R-:W-:Y:S05]  /*05e0*/  @P0 BRA P1, `(.L_x_7) ;  /* 0xfffffffc00740947 */ /* 0x000fea000083ffff */
.L_x_1:
[----:B------:R-:W-:Y:S05]  /*05f0*/  BSYNC.RECONVERGENT B0 ;  /* 0x0000000000007941 */ /* 0x000fea0003800200 */
.L_x_0:
[----:B------:R-:W-:Y:S01]  /*0600*/  LEA R10, R10, 0xfffffffe, 0x1 ;  /* 0xfffffffe0a0a7811 */ /* 0x000fe200078e08ff */
[----:B------:R-:W-:Y:S03]  /*0610*/  BSSY.RECONVERGENT B6, `(.L_x_8) ;  /* 0x000000b000067945 */ /* 0x000fe60003800200 */
[----:B------:R-:W-:-:S13]  /*0620*/  ISETP.NE.AND P0, PT, R11, R10, PT ;  /* 0x0000000a0b00720c */ /* 0x000fda0003f05270 */
[----:B------:R-:W-:Y:S05]  /*0630*/  @P0 BRA `(.L_x_9) ;  /* 0x0000000000200947 */ /* 0x000fea0003800000 */
[----:B0--3--:R-:W-:Y:S01]  /*0640*/  MOV R2, 0x0 ;  /* 0x0000000000027802 */ /* 0x009fe20000000f00 */
[----:B------:R0:W-:Y:S01]  /*0650*/  STL [R1], R0 ;  /* 0x0000000001007387 */ /* 0x0001e20000100800 */
[----:B------:R-:W1:Y:S04]  /*0660*/  LDCU.64 UR4, c[0x4][0x8] ;  /* 0x01000100ff0477ac */ /* 0x000e680008000a00 */
[----:B------:R-:W2:Y:S01]  /*0670*/  LDC.64 R2, c[0x4][R2] ;  /* 0x0100000002027b82 */ /* 0x000ea20000000a00 */
[----:B-1----:R-:W-:Y:S02]  /*0680*/  IMAD.U32 R4, RZ, RZ, UR4 ;  /* 0x00000004ff047e24 */ /* 0x002fe4000f8e00ff */
[----:B0-----:R-:W-:-:S07]  /*0690*/  IMAD.U32 R5, RZ, RZ, UR5 ;  /* 0x00000005ff057e24 */ /* 0x001fce000f8e00ff */
[----:B------:R-:W-:-:S07]  /*06a0*/  LEPC R20, `(.L_x_9) ;  /* 0x000000001014794e */ /* 0x000fce0000000000 */
[----:B--2---:R-:W-:Y:S05]  /*06b0*/  CALL.ABS.NOINC R2 ;  /* 0x0000000002007343 */ /* 0x004fea0003c00000 */
.L_x_9:
[----:B------:R-:W-:Y:S05]  /*06c0*/  BSYNC.RECONVERGENT B6 ;  /* 0x0000000000067941 */ /* 0x000fea0003800200 */
.L_x_8:
[----:B------:R-:W2:Y:S01]  /*06d0*/  LDCU.64 UR4, c[0x0][0x388] ;  /* 0x00007100ff0477ac */ /* 0x000ea20008000a00 */
[----:B0--3--:R-:W-:Y:S02]  /*06e0*/  HFMA2 R3, -RZ, RZ, 0, 0 ;  /* 0x00000000ff037431 */ /* 0x009fe400000001ff */
[----:B------:R-:W-:Y:S01]  /*06f0*/  IMAD.MOV.U32 R2, RZ, RZ, 0x1 ;  /* 0x00000001ff027424 */ /* 0x000fe200078e00ff */
[----:B--2---:R-:W-:-:S04]  /*0700*/  UIADD3 UR6, UP0, UPT, UR4, 0x10000000, URZ ;  /* 0x1000000004067890 */ /* 0x004fc8000ff1e0ff */
[----:B------:R-:W-:Y:S02]  /*0710*/  UIADD3.X UR4, UPT, UPT, URZ, UR5, URZ, UP0, !UPT ;  /* 0x00000005ff047290 */ /* 0x000fe400087fe4ff */
[----:B-1----:R-:W-:-:S04]  /*0720*/  MOV R4, UR6 ;  /* 0x0000000600047c02 */ /* 0x002fc80008000f00 */
[----:B------:R-:W-:-:S05]  /*0730*/  IMAD.U32 R5, RZ, RZ, UR4 ;  /* 0x00000004ff057e24 */ /* 0x000fca000f8e00ff */
[----:B------:R-:W-:Y:S01]  /*0740*/  STG.E.64 desc[UR36][R4.64+0x3663f8], R2 ;  /* 0x3663f80204007986 */ /* 0x000fe2000c101b24 */
[----:B------:R-:W-:Y:S05]  /*0750*/  EXIT ;  /* 0x000000000000794d */ /* 0x000fea0003800000 */
.L_x_10:
[----:B------:R-:W-:-:S00]  /*0760*/  BRA `(.L_x_10) ;  /* 0xfffffffc00fc7947 */ /* 0x000fc0000383ffff */
[----:B------:R-:W-:-:S00]  /*0770*/  NOP ;  /* 0x0000000000007918 */ /* 0x000fc00000000000 */
        /* <DEDUP_REMOVED lines=8> */
.L_x_11:


//--------------------- .nv.global.init           --------------------------
	.section	.nv.global.init,"aw",@progbits
.nv.global.init:
	.type		$str,@object
	.size		$str,(.L_0 - $str)
$str:
        /*0000*/ 	.byte	0x69, 0x6e, 0x64, 0x65, 0x78, 0x5f, 0x65, 0x6e, 0x64, 0x20, 0x3a, 0x20, 0x25, 0x64, 0x0a, 0x00
.L_0:


//--------------------- .nv.shared.reserved.0     --------------------------
	.section	.nv.shared.reserved.0,"aw",@nobits
	.weak		__nv_reservedSMEM_offset_0_alias
	.size		__nv_reservedSMEM_offset_0_alias, 0, 64
	.other		__nv_reservedSMEM_offset_0_alias,@"STO_CUDA_RESERVED_SHARED STV_DEFAULT"
__nv_reservedSMEM_offset_0_alias:
	.zero		0
	.zero		64


//--------------------- .nv.constant0._Z6squarePyS_ --------------------------
	.section	.nv.constant0._Z6squarePyS_,"a",@progbits
	.sectionflags	@""
	.align	4
.nv.constant0._Z6squarePyS_:
	.zero		912


//--------------------- SYMBOLS --------------------------

	.type		.nv.reservedSmem.offset0,@object
	.size		.nv.reservedSmem.offset0,0x4
	.type		vprintf,@function
